//
// Generated by NVIDIA NVVM Compiler
//
// Compiler Build ID: CL-36424714
// Cuda compilation tools, release 13.0, V13.0.88
// Based on NVVM 20.0.0
//

.version 9.0
.target sm_100
.address_size 64

	// .globl	_Z3addPiS_S_i

.visible .entry _Z3addPiS_S_i(
	.param .u64 .ptr .align 1 _Z3addPiS_S_i_param_0,
	.param .u64 .ptr .align 1 _Z3addPiS_S_i_param_1,
	.param .u64 .ptr .align 1 _Z3addPiS_S_i_param_2,
	.param .u32 _Z3addPiS_S_i_param_3
)
{
	.reg .pred 	%p<3>;
	.reg .b32 	%r<23>;
	.reg .b64 	%rd<9>;

	ld.param.u64 	%rd2, [_Z3addPiS_S_i_param_0];
	ld.param.u64 	%rd1, [_Z3addPiS_S_i_param_2];
	cvta.to.global.u64 	%rd3, %rd2;
	mov.u32 	%r1, %tid.x;
	mul.wide.u32 	%rd4, %r1, 4;
	add.s64 	%rd5, %rd3, %rd4;
	ld.global.u32 	%r21, [%rd5];
	setp.eq.s32 	%p1, %r21, 0;
	mov.b32 	%r22, 0;
	@%p1 bra 	$L__BB0_3;
	mov.b32 	%r22, 0;
	mov.b32 	%r19, 1;
$L__BB0_2:
	shr.s32 	%r13, %r21, 31;
	shr.u32 	%r14, %r13, 29;
	add.s32 	%r15, %r21, %r14;
	and.b32  	%r16, %r15, -8;
	sub.s32 	%r17, %r21, %r16;
	mad.lo.s32 	%r22, %r19, %r17, %r22;
	shr.s32 	%r7, %r15, 3;
	mul.lo.s32 	%r19, %r19, 10;
	add.s32 	%r18, %r21, 7;
	setp.gt.u32 	%p2, %r18, 14;
	mov.u32 	%r21, %r7;
	@%p2 bra 	$L__BB0_2;
$L__BB0_3:
	cvta.to.global.u64 	%rd6, %rd1;
	add.s64 	%rd8, %rd6, %rd4;
	st.global.u32 	[%rd8], %r22;
	ret;

}


// ===== COMPILED SASS (sm_100) =====

	.target	sm_100

	.elftype	@"ET_EXEC"


//--------------------- .note.nv.tkinfo           --------------------------
	.section	.note.nv.tkinfo,"",@"SHT_NOTE"
	.sectionflags	@"SHF_NOTE_NV_TKINFO"
	.tkinfo
        /*0018*/ 	.word	0x00000002
        /*0030*/ 	.string	""
        /*0030*/ 	.string	"ptxas"
        /*0030*/ 	.string	"Cuda compilation tools, release 13.0, V13.0.88"
        /*0030*/ 	.string	"Build cuda_13.0.r13.0/compiler.36424714_0"
        /*0030*/ 	.string	"-arch sm_100 -m 64 "



//--------------------- .note.nv.cuinfo           --------------------------
	.section	.note.nv.cuinfo,"",@"SHT_NOTE"
	.sectionflags	@"SHF_NOTE_NV_CUINFO"
        /*0018*/ 	.short	0x0002
        /*001a*/ 	.short	0x0064
        /*001c*/ 	.short	0x0082
	.zero		2


//--------------------- .nv.info                  --------------------------
	.section	.nv.info,"",@"SHT_CUDA_INFO"
	.align	4


	//----- nvinfo : EIATTR_REGCOUNT
	.align		4
        /*0000*/ 	.byte	0x04, 0x2f
        /*0002*/ 	.short	(.L_1 - .L_0)
	.align		4
.L_0:
        /*0004*/ 	.word	index@(_Z3addPiS_S_i)
        /*0008*/ 	.word	0x0000000c


	//----- nvinfo : EIATTR_FRAME_SIZE
	.align		4
.L_1:
        /*000c*/ 	.byte	0x04, 0x11
        /*000e*/ 	.short	(.L_3 - .L_2)
	.align		4
.L_2:
        /*0010*/ 	.word	index@(_Z3addPiS_S_i)
        /*0014*/ 	.word	0x00000000


	//----- nvinfo : EIATTR_MIN_STACK_SIZE
	.align		4
.L_3:
        /*0018*/ 	.byte	0x04, 0x12
        /*001a*/ 	.short	(.L_5 - .L_4)
	.align		4
.L_4:
        /*001c*/ 	.word	index@(_Z3addPiS_S_i)
        /*0020*/ 	.word	0x00000000
.L_5:


//--------------------- .nv.compat                --------------------------
	.section	.nv.compat,"",@"SHT_CUDA_COMPAT_INFO"
	.align	4
        /*0000*/ 	.byte	0x02, 0x09, 0x00, 0x00, 0x02, 0x02, 0x01, 0x00, 0x02, 0x05, 0x05, 0x00, 0x03, 0x07, 0x01, 0x01
        /*0010*/ 	.byte	0x02, 0x03, 0x00, 0x00, 0x02, 0x06, 0x01, 0x00, 0x04, 0x0b, 0x08, 0x00, 0x09, 0x00, 0x00, 0x00
        /*0020*/ 	.byte	0x00, 0x00, 0x00, 0x00


//--------------------- .nv.info._Z3addPiS_S_i    --------------------------
	.section	.nv.info._Z3addPiS_S_i,"",@"SHT_CUDA_INFO"
	.sectionflags	@""
	.align	4


	//----- nvinfo : EIATTR_CUDA_API_VERSION
	.align		4
        /*0000*/ 	.byte	0x04, 0x37
        /*0002*/ 	.short	(.L_7 - .L_6)
.L_6:
        /*0004*/ 	.word	0x00000082


	//----- nvinfo : EIATTR_KPARAM_INFO
	.align		4
.L_7:
        /*0008*/ 	.byte	0x04, 0x17
        /*000a*/ 	.short	(.L_9 - .L_8)
.L_8:
        /*000c*/ 	.word	0x00000000
        /*0010*/ 	.short	0x0003
        /*0012*/ 	.short	0x0018
        /*0014*/ 	.byte	0x00, 0xf0, 0x11, 0x00


	//----- nvinfo : EIATTR_KPARAM_INFO
	.align		4
.L_9:
        /*0018*/ 	.byte	0x04, 0x17
        /*001a*/ 	.short	(.L_11 - .L_10)
.L_10:
        /*001c*/ 	.word	0x00000000
        /*0020*/ 	.short	0x0002
        /*0022*/ 	.short	0x0010
        /*0024*/ 	.byte	0x00, 0xf5, 0x21, 0x00


	//----- nvinfo : EIATTR_KPARAM_INFO
	.align		4
.L_11:
        /*0028*/ 	.byte	0x04, 0x17
        /*002a*/ 	.short	(.L_13 - .L_12)
.L_12:
        /*002c*/ 	.word	0x00000000
        /*0030*/ 	.short	0x0001
        /*0032*/ 	.short	0x0008
        /*0034*/ 	.byte	0x00, 0xf5, 0x21, 0x00


	//----- nvinfo : EIATTR_KPARAM_INFO
	.align		4
.L_13:
        /*0038*/ 	.byte	0x04, 0x17
        /*003a*/ 	.short	(.L_15 - .L_14)
.L_14:
        /*003c*/ 	.word	0x00000000
        /*0040*/ 	.short	0x0000
        /*0042*/ 	.short	0x0000
        /*0044*/ 	.byte	0x00, 0xf5, 0x21, 0x00


	//----- nvinfo : EIATTR_SPARSE_MMA_MASK
	.align		4
.L_15:
        /*0048*/ 	.byte	0x03, 0x50
        /*004a*/ 	.short	0x0000


	//----- nvinfo : EIATTR_MAXREG_COUNT
	.align		4
        /*004c*/ 	.byte	0x03, 0x1b
        /*004e*/ 	.short	0x00ff


	//----- nvinfo : EIATTR_MERCURY_ISA_VERSION
	.align		4
        /*0050*/ 	.byte	0x03, 0x5f
        /*0052*/ 	.short	0x0101


	//----- nvinfo : EIATTR_VRC_CTA_INIT_COUNT
	.align		4
        /*0054*/ 	.byte	0x02, 0x4a
	.zero		1
	.zero		1


	//----- nvinfo : EIATTR_EXIT_INSTR_OFFSETS
	.align		4
        /*0058*/ 	.byte	0x04, 0x1c
        /*005a*/ 	.short	(.L_17 - .L_16)


	//   ....[0]....
.L_16:
        /*005c*/ 	.word	0x000001a0


	//----- nvinfo : EIATTR_CRS_STACK_SIZE
	.align		4
.L_17:
        /*0060*/ 	.byte	0x04, 0x1e
        /*0062*/ 	.short	(.L_19 - .L_18)
.L_18:
        /*0064*/ 	.word	0x00000000


	//----- nvinfo : EIATTR_CBANK_PARAM_SIZE
	.align		4
.L_19:
        /*0068*/ 	.byte	0x03, 0x19
        /*006a*/ 	.short	0x001c


	//----- nvinfo : EIATTR_PARAM_CBANK
	.align		4
        /*006c*/ 	.byte	0x04, 0x0a
        /*006e*/ 	.short	(.L_21 - .L_20)
	.align		4
.L_20:
        /*0070*/ 	.word	index@(.nv.constant0._Z3addPiS_S_i)
        /*0074*/ 	.short	0x0380
        /*0076*/ 	.short	0x001c


	//----- nvinfo : EIATTR_SW_WAR
	.align		4
.L_21:
        /*0078*/ 	.byte	0x04, 0x36
        /*007a*/ 	.short	(.L_23 - .L_22)
.L_22:
        /*007c*/ 	.word	0x00000008
.L_23:


//--------------------- .nv.callgraph             --------------------------
	.section	.nv.callgraph,"",@"SHT_CUDA_CALLGRAPH"
	.align	4
	.sectionentsize	8
	.align		4
        /*0000*/ 	.word	0x00000000
	.align		4
        /*0004*/ 	.word	0xffffffff
	.align		4
        /*0008*/ 	.word	0x00000000
	.align		4
        /*000c*/ 	.word	0xfffffffe
	.align		4
        /*0010*/ 	.word	0x00000000
	.align		4
        /*0014*/ 	.word	0xfffffffd
	.align		4
        /*0018*/ 	.word	0x00000000
	.align		4
        /*001c*/ 	.word	0xfffffffc


//--------------------- .text._Z3addPiS_S_i       --------------------------
	.section	.text._Z3addPiS_S_i,"ax",@progbits
	.align	128
        .global         _Z3addPiS_S_i
        .type           _Z3addPiS_S_i,@function
        .size           _Z3addPiS_S_i,(.L_x_4 - _Z3addPiS_S_i)
        .other          _Z3addPiS_S_i,@"STO_CUDA_ENTRY STV_DEFAULT"
_Z3addPiS_S_i:
.text._Z3addPiS_S_i:
[----:B------:R-:W-:Y:S01]  /*0000*/  LDC R1, c[0x0][0x37c] ;  /* 0x0000df00ff017b82 */ /* 0x000fe20000000800 */
[----:B------:R-:W0:Y:S07]  /*0010*/  S2R R7, SR_TID.X ;  /* 0x0000000000077919 */ /* 0x000e2e0000002100 */
[----:B------:R-:W0:Y:S01]  /*0020*/  LDC.64 R2, c[0x0][0x380] ;  /* 0x0000e000ff027b82 */ /* 0x000e220000000a00 */
[----:B------:R-:W1:Y:S07]  /*0030*/  LDCU.64 UR4, c[0x0][0x358] ;  /* 0x00006b00ff0477ac */ /* 0x000e6e0008000a00 */
[----:B------:R-:W2:Y:S01]  /*0040*/  LDC.64 R4, c[0x0][0x390] ;  /* 0x0000e400ff047b82 */ /* 0x000ea20000000a00 */
[----:B0-----:R-:W-:-:S06]  /*0050*/  IMAD.WIDE.U32 R2, R7, 0x4, R2 ;  /* 0x0000000407027825 */ /* 0x001fcc00078e0002 */
[----:B-1----:R-:W3:Y:S01]  /*0060*/  LDG.E R2, desc[UR4][R2.64] ;  /* 0x0000000402027981 */ /* 0x002ee2000c1e1900 */
[----:B------:R-:W-:Y:S01]  /*0070*/  BSSY.RECONVERGENT B0, `(.L_x_0) ;  /* 0x0000011000007945 */ /* 0x000fe20003800200 */
[----:B--2---:R-:W-:-:S04]  /*0080*/  IMAD.WIDE.U32 R4, R7, 0x4, R4 ;  /* 0x0000000407047825 */ /* 0x004fc800078e0004 */
[----:B------:R-:W-:Y:S01]  /*0090*/  IMAD.MOV.U32 R7, RZ, RZ, RZ ;  /* 0x000000ffff077224 */ /* 0x000fe200078e00ff */
[----:B---3--:R-:W-:-:S13]  /*00a0*/  ISETP.NE.AND P0, PT, R2, RZ, PT ;  /* 0x000000ff0200720c */ /* 0x008fda0003f05270 */
[----:B------:R-:W-:Y:S05]  /*00b0*/  @!P0 BRA `(.L_x_1) ;  /* 0x0000000000308947 */ /* 0x000fea0003800000 */
[----:B------:R-:W-:Y:S02]  /*00c0*/  HFMA2 R7, -RZ, RZ, 0, 0 ;  /* 0x00000000ff077431 */ /* 0x000fe400000001ff */
[----:B------:R-:W-:-:S07]  /*00d0*/  IMAD.MOV.U32 R0, RZ, RZ, 0x1 ;  /* 0x00000001ff007424 */ /* 0x000fce00078e00ff */
.L_x_2:
[----:B------:R-:W-:Y:S02]  /*00e0*/  IADD3 R6, PT, PT, R2, 0x7, RZ ;  /* 0x0000000702067810 */ /* 0x000fe40007ffe0ff */
[----:B------:R-:W-:Y:S02]  /*00f0*/  SHF.R.S32.HI R3, RZ, 0x1f, R2 ;  /* 0x0000001fff037819 */ /* 0x000fe40000011402 */
[----:B------:R-:W-:Y:S02]  /*0100*/  ISETP.GT.U32.AND P0, PT, R6, 0xe, PT ;  /* 0x0000000e0600780c */ /* 0x000fe40003f04070 */
[----:B------:R-:W-:-:S04]  /*0110*/  LEA.HI R3, R3, R2, RZ, 0x3 ;  /* 0x0000000203037211 */ /* 0x000fc800078f18ff */
[----:B------:R-:W-:-:S05]  /*0120*/  LOP3.LUT R9, R3, 0xfffffff8, RZ, 0xc0, !PT ;  /* 0xfffffff803097812 */ /* 0x000fca00078ec0ff */
[----:B------:R-:W-:Y:S01]  /*0130*/  IMAD.IADD R9, R2, 0x1, -R9 ;  /* 0x0000000102097824 */ /* 0x000fe200078e0a09 */
[----:B------:R-:W-:-:S03]  /*0140*/  SHF.R.S32.HI R2, RZ, 0x3, R3 ;  /* 0x00000003ff027819 */ /* 0x000fc60000011403 */
[----:B------:R-:W-:Y:S02]  /*0150*/  IMAD R7, R9, R0, R7 ;  /* 0x0000000009077224 */ /* 0x000fe400078e0207 */
[----:B------:R-:W-:Y:S01]  /*0160*/  IMAD R0, R0, 0xa, RZ ;  /* 0x0000000a00007824 */ /* 0x000fe200078e02ff */
[----:B------:R-:W-:Y:S06]  /*0170*/  @P0 BRA `(.L_x_2) ;  /* 0xfffffffc00d80947 */ /* 0x000fec000383ffff */
.L_x_1:
[----:B------:R-:W-:Y:S05]  /*0180*/  BSYNC.RECONVERGENT B0 ;  /* 0x0000000000007941 */ /* 0x000fea0003800200 */
.L_x_0:
[----:B------:R-:W-:Y:S01]  /*0190*/  STG.E desc[UR4][R4.64], R7 ;  /* 0x0000000704007986 */ /* 0x000fe2000c101904 */
[----:B------:R-:W-:Y:S05]  /*01a0*/  EXIT ;  /* 0x000000000000794d */ /* 0x000fea0003800000 */
.L_x_3:
[----:B------:R-:W-:-:S00]  /*01b0*/  BRA `(.L_x_3) ;  /* 0xfffffffc00fc7947 */ /* 0x000fc0000383ffff */
[----:B------:R-:W-:-:S00]  /*01c0*/  NOP ;  /* 0x0000000000007918 */ /* 0x000fc00000000000 */
        /* <DEDUP_REMOVED lines=11> */
.L_x_4:


//--------------------- .nv.shared.reserved.0     --------------------------
	.section	.nv.shared.reserved.0,"aw",@nobits
	.weak		__nv_reservedSMEM_offset_0_alias
	.size		__nv_reservedSMEM_offset_0_alias, 0, 64
	.other		__nv_reservedSMEM_offset_0_alias,@"STO_CUDA_RESERVED_SHARED STV_DEFAULT"
__nv_reservedSMEM_offset_0_alias:
	.zero		0
	.zero		64


//--------------------- .nv.constant0._Z3addPiS_S_i --------------------------
	.section	.nv.constant0._Z3addPiS_S_i,"a",@progbits
	.sectionflags	@""
	.align	4
.nv.constant0._Z3addPiS_S_i:
	.zero		924


//--------------------- SYMBOLS --------------------------

	.type		.nv.reservedSmem.offset0,@object
	.size		.nv.reservedSmem.offset0,0x4
